//
// Generated by NVIDIA NVVM Compiler
//
// Compiler Build ID: CL-36424714
// Cuda compilation tools, release 13.0, V13.0.88
// Based on NVVM 20.0.0
//

.version 9.0
.target sm_100
.address_size 64

	// .globl	cenergyGatherKernel
.const .align 4 .b8 atoms[4096];

.visible .entry cenergyGatherKernel(
	.param .u64 .ptr .align 1 cenergyGatherKernel_param_0,
	.param .align 4 .b8 cenergyGatherKernel_param_1[12],
	.param .f32 cenergyGatherKernel_param_2,
	.param .f32 cenergyGatherKernel_param_3,
	.param .u32 cenergyGatherKernel_param_4,
	.param .u32 cenergyGatherKernel_param_5
)
{
	.reg .pred 	%p<14>;
	.reg .b32 	%r<38>;
	.reg .b32 	%f<125>;
	.reg .b64 	%rd<22>;

	ld.param.u32 	%r18, [cenergyGatherKernel_param_1+8];
	ld.param.u64 	%rd1, [cenergyGatherKernel_param_0];
	ld.param.u32 	%r16, [cenergyGatherKernel_param_1];
	ld.param.u32 	%r20, [cenergyGatherKernel_param_1+4];
	ld.param.f32 	%f12, [cenergyGatherKernel_param_2];
	ld.param.f32 	%f13, [cenergyGatherKernel_param_3];
	ld.param.u32 	%r19, [cenergyGatherKernel_param_4];
	mov.u32 	%r21, %ctaid.x;
	mov.u32 	%r22, %ntid.x;
	mov.u32 	%r23, %tid.x;
	mad.lo.s32 	%r3, %r21, %r22, %r23;
	mov.u32 	%r24, %ctaid.y;
	mov.u32 	%r25, %ntid.y;
	mov.u32 	%r26, %tid.y;
	mad.lo.s32 	%r27, %r24, %r25, %r26;
	setp.ge.s32 	%p1, %r3, %r16;
	setp.ge.s32 	%p2, %r27, %r20;
	or.pred  	%p3, %p1, %p2;
	@%p3 bra 	$L__BB0_12;
	div.rn.f32 	%f14, %f13, %f12;
	cvt.rzi.s32.f32 	%r5, %f14;
	setp.lt.s32 	%p4, %r5, 0;
	setp.ge.s32 	%p5, %r5, %r18;
	or.pred  	%p6, %p4, %p5;
	@%p6 bra 	$L__BB0_12;
	cvt.rn.f32.s32 	%f16, %r3;
	mul.f32 	%f1, %f12, %f16;
	cvt.rn.f32.u32 	%f17, %r27;
	mul.f32 	%f2, %f12, %f17;
	setp.lt.s32 	%p7, %r19, 1;
	mov.f32 	%f124, 0f00000000;
	@%p7 bra 	$L__BB0_11;
	and.b32  	%r6, %r19, 3;
	setp.lt.u32 	%p8, %r19, 4;
	mov.f32 	%f124, 0f00000000;
	mov.b32 	%r37, 0;
	@%p8 bra 	$L__BB0_6;
	and.b32  	%r37, %r19, 2147483644;
	neg.s32 	%r35, %r37;
	mov.f32 	%f124, 0f00000000;
	mov.b32 	%r34, 0;
	mov.u64 	%rd3, atoms;
$L__BB0_5:
	.pragma "nounroll";
	mul.wide.u32 	%rd2, %r34, 4;
	add.s64 	%rd4, %rd3, %rd2;
	ld.const.f32 	%f21, [%rd4];
	ld.const.f32 	%f22, [%rd4+4];
	ld.const.f32 	%f23, [%rd4+8];
	ld.const.f32 	%f24, [%rd4+12];
	sub.f32 	%f25, %f1, %f21;
	sub.f32 	%f26, %f2, %f22;
	sub.f32 	%f27, %f13, %f23;
	mul.f32 	%f28, %f26, %f26;
	fma.rn.f32 	%f29, %f25, %f25, %f28;
	fma.rn.f32 	%f30, %f27, %f27, %f29;
	sqrt.rn.f32 	%f31, %f30;
	max.f32 	%f32, %f31, 0f2B8CBCCC;
	div.rn.f32 	%f33, %f24, %f32;
	add.f32 	%f34, %f124, %f33;
	ld.const.f32 	%f35, [%rd4+16];
	ld.const.f32 	%f36, [%rd4+20];
	ld.const.f32 	%f37, [%rd4+24];
	ld.const.f32 	%f38, [%rd4+28];
	sub.f32 	%f39, %f1, %f35;
	sub.f32 	%f40, %f2, %f36;
	sub.f32 	%f41, %f13, %f37;
	mul.f32 	%f42, %f40, %f40;
	fma.rn.f32 	%f43, %f39, %f39, %f42;
	fma.rn.f32 	%f44, %f41, %f41, %f43;
	sqrt.rn.f32 	%f45, %f44;
	max.f32 	%f46, %f45, 0f2B8CBCCC;
	div.rn.f32 	%f47, %f38, %f46;
	add.f32 	%f48, %f34, %f47;
	ld.const.f32 	%f49, [%rd4+32];
	ld.const.f32 	%f50, [%rd4+36];
	ld.const.f32 	%f51, [%rd4+40];
	ld.const.f32 	%f52, [%rd4+44];
	sub.f32 	%f53, %f1, %f49;
	sub.f32 	%f54, %f2, %f50;
	sub.f32 	%f55, %f13, %f51;
	mul.f32 	%f56, %f54, %f54;
	fma.rn.f32 	%f57, %f53, %f53, %f56;
	fma.rn.f32 	%f58, %f55, %f55, %f57;
	sqrt.rn.f32 	%f59, %f58;
	max.f32 	%f60, %f59, 0f2B8CBCCC;
	div.rn.f32 	%f61, %f52, %f60;
	add.f32 	%f62, %f48, %f61;
	ld.const.f32 	%f63, [%rd4+48];
	ld.const.f32 	%f64, [%rd4+52];
	ld.const.f32 	%f65, [%rd4+56];
	ld.const.f32 	%f66, [%rd4+60];
	sub.f32 	%f67, %f1, %f63;
	sub.f32 	%f68, %f2, %f64;
	sub.f32 	%f69, %f13, %f65;
	mul.f32 	%f70, %f68, %f68;
	fma.rn.f32 	%f71, %f67, %f67, %f70;
	fma.rn.f32 	%f72, %f69, %f69, %f71;
	sqrt.rn.f32 	%f73, %f72;
	max.f32 	%f74, %f73, 0f2B8CBCCC;
	div.rn.f32 	%f75, %f66, %f74;
	add.f32 	%f124, %f62, %f75;
	add.s32 	%r35, %r35, 4;
	add.s32 	%r34, %r34, 16;
	setp.ne.s32 	%p9, %r35, 0;
	@%p9 bra 	$L__BB0_5;
$L__BB0_6:
	setp.eq.s32 	%p10, %r6, 0;
	@%p10 bra 	$L__BB0_11;
	setp.eq.s32 	%p11, %r6, 1;
	@%p11 bra 	$L__BB0_9;
	shl.b32 	%r30, %r37, 2;
	mul.wide.u32 	%rd5, %r30, 4;
	mov.u64 	%rd6, atoms;
	add.s64 	%rd7, %rd6, %rd5;
	ld.const.f32 	%f77, [%rd7];
	ld.const.f32 	%f78, [%rd7+4];
	ld.const.f32 	%f79, [%rd7+8];
	ld.const.f32 	%f80, [%rd7+12];
	sub.f32 	%f81, %f1, %f77;
	sub.f32 	%f82, %f2, %f78;
	sub.f32 	%f83, %f13, %f79;
	mul.f32 	%f84, %f82, %f82;
	fma.rn.f32 	%f85, %f81, %f81, %f84;
	fma.rn.f32 	%f86, %f83, %f83, %f85;
	sqrt.rn.f32 	%f87, %f86;
	max.f32 	%f88, %f87, 0f2B8CBCCC;
	div.rn.f32 	%f89, %f80, %f88;
	add.f32 	%f90, %f124, %f89;
	add.s32 	%r31, %r30, 4;
	mul.wide.u32 	%rd8, %r31, 4;
	add.s64 	%rd9, %rd6, %rd8;
	ld.const.f32 	%f91, [%rd9];
	ld.const.f32 	%f92, [%rd9+4];
	ld.const.f32 	%f93, [%rd9+8];
	ld.const.f32 	%f94, [%rd9+12];
	sub.f32 	%f95, %f1, %f91;
	sub.f32 	%f96, %f2, %f92;
	sub.f32 	%f97, %f13, %f93;
	mul.f32 	%f98, %f96, %f96;
	fma.rn.f32 	%f99, %f95, %f95, %f98;
	fma.rn.f32 	%f100, %f97, %f97, %f99;
	sqrt.rn.f32 	%f101, %f100;
	max.f32 	%f102, %f101, 0f2B8CBCCC;
	div.rn.f32 	%f103, %f94, %f102;
	add.f32 	%f124, %f90, %f103;
	add.s32 	%r37, %r37, 2;
$L__BB0_9:
	and.b32  	%r32, %r19, 1;
	setp.eq.b32 	%p12, %r32, 1;
	not.pred 	%p13, %p12;
	@%p13 bra 	$L__BB0_11;
	shl.b32 	%r33, %r37, 2;
	mul.wide.u32 	%rd10, %r33, 4;
	mov.u64 	%rd11, atoms;
	add.s64 	%rd12, %rd11, %rd10;
	ld.const.f32 	%f104, [%rd12];
	ld.const.f32 	%f105, [%rd12+4];
	ld.const.f32 	%f106, [%rd12+8];
	ld.const.f32 	%f107, [%rd12+12];
	sub.f32 	%f108, %f1, %f104;
	sub.f32 	%f109, %f2, %f105;
	sub.f32 	%f110, %f13, %f106;
	mul.f32 	%f111, %f109, %f109;
	fma.rn.f32 	%f112, %f108, %f108, %f111;
	fma.rn.f32 	%f113, %f110, %f110, %f112;
	sqrt.rn.f32 	%f114, %f113;
	max.f32 	%f115, %f114, 0f2B8CBCCC;
	div.rn.f32 	%f116, %f107, %f115;
	add.f32 	%f124, %f124, %f116;
$L__BB0_11:
	cvt.u64.u32 	%rd13, %r16;
	mul.wide.u32 	%rd14, %r5, %r20;
	cvt.u64.u32 	%rd15, %r27;
	cvt.s64.s32 	%rd16, %r3;
	add.s64 	%rd17, %rd14, %rd15;
	mad.lo.s64 	%rd18, %rd17, %rd13, %rd16;
	cvta.to.global.u64 	%rd19, %rd1;
	shl.b64 	%rd20, %rd18, 2;
	add.s64 	%rd21, %rd19, %rd20;
	ld.global.f32 	%f117, [%rd21];
	add.f32 	%f118, %f124, %f117;
	st.global.f32 	[%rd21], %f118;
$L__BB0_12:
	ret;

}


// ===== COMPILED SASS (sm_100) =====

	.target	sm_100

	.elftype	@"ET_EXEC"


//--------------------- .note.nv.tkinfo           --------------------------
	.section	.note.nv.tkinfo,"",@"SHT_NOTE"
	.sectionflags	@"SHF_NOTE_NV_TKINFO"
	.tkinfo
        /*0018*/ 	.word	0x00000002
        /*0030*/ 	.string	""
        /*0030*/ 	.string	"ptxas"
        /*0030*/ 	.string	"Cuda compilation tools, release 13.0, V13.0.88"
        /*0030*/ 	.string	"Build cuda_13.0.r13.0/compiler.36424714_0"
        /*0030*/ 	.string	"-arch sm_100 -m 64 "



//--------------------- .note.nv.cuinfo           --------------------------
	.section	.note.nv.cuinfo,"",@"SHT_NOTE"
	.sectionflags	@"SHF_NOTE_NV_CUINFO"
        /*0018*/ 	.short	0x0002
        /*001a*/ 	.short	0x0064
        /*001c*/ 	.short	0x0082
	.zero		2


//--------------------- .nv.info                  --------------------------
	.section	.nv.info,"",@"SHT_CUDA_INFO"
	.align	4


	//----- nvinfo : EIATTR_REGCOUNT
	.align		4
        /*0000*/ 	.byte	0x04, 0x2f
        /*0002*/ 	.short	(.L_2 - .L_1)
	.align		4
.L_1:
        /*0004*/ 	.word	index@(cenergyGatherKernel)
        /*0008*/ 	.word	0x00000017


	//----- nvinfo : EIATTR_FRAME_SIZE
	.align		4
.L_2:
        /*000c*/ 	.byte	0x04, 0x11
        /*000e*/ 	.short	(.L_4 - .L_3)
	.align		4
.L_3:
        /*0010*/ 	.word	index@($__internal_1_$__cuda_sm3x_div_rn_noftz_f32_slowpath)
        /*0014*/ 	.word	0x00000000


	//----- nvinfo : EIATTR_FRAME_SIZE
	.align		4
.L_4:
        /*0018*/ 	.byte	0x04, 0x11
        /*001a*/ 	.short	(.L_6 - .L_5)
	.align		4
.L_5:
        /*001c*/ 	.word	index@($__internal_0_$__cuda_sm20_sqrt_rn_f32_slowpath)
        /*0020*/ 	.word	0x00000000


	//----- nvinfo : EIATTR_FRAME_SIZE
	.align		4
.L_6:
        /*0024*/ 	.byte	0x04, 0x11
        /*0026*/ 	.short	(.L_8 - .L_7)
	.align		4
.L_7:
        /*0028*/ 	.word	index@(cenergyGatherKernel)
        /*002c*/ 	.word	0x00000000


	//----- nvinfo : EIATTR_MIN_STACK_SIZE
	.align		4
.L_8:
        /*0030*/ 	.byte	0x04, 0x12
        /*0032*/ 	.short	(.L_10 - .L_9)
	.align		4
.L_9:
        /*0034*/ 	.word	index@(cenergyGatherKernel)
        /*0038*/ 	.word	0x00000000
.L_10:


//--------------------- .nv.compat                --------------------------
	.section	.nv.compat,"",@"SHT_CUDA_COMPAT_INFO"
	.align	4
        /*0000*/ 	.byte	0x02, 0x09, 0x00, 0x00, 0x02, 0x02, 0x01, 0x00, 0x02, 0x05, 0x05, 0x00, 0x03, 0x07, 0x01, 0x01
        /*0010*/ 	.byte	0x02, 0x03, 0x00, 0x00, 0x02, 0x06, 0x01, 0x00, 0x04, 0x0b, 0x08, 0x00, 0x01, 0x00, 0x00, 0x00
        /*0020*/ 	.byte	0x00, 0x00, 0x00, 0x00


//--------------------- .nv.info.cenergyGatherKernel --------------------------
	.section	.nv.info.cenergyGatherKernel,"",@"SHT_CUDA_INFO"
	.sectionflags	@""
	.align	4


	//----- nvinfo : EIATTR_CUDA_API_VERSION
	.align		4
        /*0000*/ 	.byte	0x04, 0x37
        /*0002*/ 	.short	(.L_12 - .L_11)
.L_11:
        /*0004*/ 	.word	0x00000082


	//----- nvinfo : EIATTR_KPARAM_INFO
	.align		4
.L_12:
        /*0008*/ 	.byte	0x04, 0x17
        /*000a*/ 	.short	(.L_14 - .L_13)
.L_13:
        /*000c*/ 	.word	0x00000000
        /*0010*/ 	.short	0x0005
        /*0012*/ 	.short	0x0020
        /*0014*/ 	.byte	0x00, 0xf0, 0x11, 0x00


	//----- nvinfo : EIATTR_KPARAM_INFO
	.align		4
.L_14:
        /*0018*/ 	.byte	0x04, 0x17
        /*001a*/ 	.short	(.L_16 - .L_15)
.L_15:
        /*001c*/ 	.word	0x00000000
        /*0020*/ 	.short	0x0004
        /*0022*/ 	.short	0x001c
        /*0024*/ 	.byte	0x00, 0xf0, 0x11, 0x00


	//----- nvinfo : EIATTR_KPARAM_INFO
	.align		4
.L_16:
        /*0028*/ 	.byte	0x04, 0x17
        /*002a*/ 	.short	(.L_18 - .L_17)
.L_17:
        /*002c*/ 	.word	0x00000000
        /*0030*/ 	.short	0x0003
        /*0032*/ 	.short	0x0018
        /*0034*/ 	.byte	0x00, 0xf0, 0x11, 0x00


	//----- nvinfo : EIATTR_KPARAM_INFO
	.align		4
.L_18:
        /*0038*/ 	.byte	0x04, 0x17
        /*003a*/ 	.short	(.L_20 - .L_19)
.L_19:
        /*003c*/ 	.word	0x00000000
        /*0040*/ 	.short	0x0002
        /*0042*/ 	.short	0x0014
        /*0044*/ 	.byte	0x00, 0xf0, 0x11, 0x00


	//----- nvinfo : EIATTR_KPARAM_INFO
	.align		4
.L_20:
        /*0048*/ 	.byte	0x04, 0x17
        /*004a*/ 	.short	(.L_22 - .L_21)
.L_21:
        /*004c*/ 	.word	0x00000000
        /*0050*/ 	.short	0x0001
        /*0052*/ 	.short	0x0008
        /*0054*/ 	.byte	0x00, 0xf0, 0x31, 0x00


	//----- nvinfo : EIATTR_KPARAM_INFO
	.align		4
.L_22:
        /*0058*/ 	.byte	0x04, 0x17
        /*005a*/ 	.short	(.L_24 - .L_23)
.L_23:
        /*005c*/ 	.word	0x00000000
        /*0060*/ 	.short	0x0000
        /*0062*/ 	.short	0x0000
        /*0064*/ 	.byte	0x00, 0xf5, 0x21, 0x00


	//----- nvinfo : EIATTR_SPARSE_MMA_MASK
	.align		4
.L_24:
        /*0068*/ 	.byte	0x03, 0x50
        /*006a*/ 	.short	0x0000


	//----- nvinfo : EIATTR_MAXREG_COUNT
	.align		4
        /*006c*/ 	.byte	0x03, 0x1b
        /*006e*/ 	.short	0x00ff


	//----- nvinfo : EIATTR_MERCURY_ISA_VERSION
	.align		4
        /*0070*/ 	.byte	0x03, 0x5f
        /*0072*/ 	.short	0x0101


	//----- nvinfo : EIATTR_VRC_CTA_INIT_COUNT
	.align		4
        /*0074*/ 	.byte	0x02, 0x4a
	.zero		1
	.zero		1


	//----- nvinfo : EIATTR_EXIT_INSTR_OFFSETS
	.align		4
        /*0078*/ 	.byte	0x04, 0x1c
        /*007a*/ 	.short	(.L_26 - .L_25)


	//   ....[0]....
.L_25:
        /*007c*/ 	.word	0x000000c0


	//   ....[1]....
        /*0080*/ 	.word	0x00000230


	//   ....[2]....
        /*0084*/ 	.word	0x000016d0


	//----- nvinfo : EIATTR_CRS_STACK_SIZE
	.align		4
.L_26:
        /*0088*/ 	.byte	0x04, 0x1e
        /*008a*/ 	.short	(.L_28 - .L_27)
.L_27:
        /*008c*/ 	.word	0x00000000


	//----- nvinfo : EIATTR_CBANK_PARAM_SIZE
	.align		4
.L_28:
        /*0090*/ 	.byte	0x03, 0x19
        /*0092*/ 	.short	0x0024


	//----- nvinfo : EIATTR_PARAM_CBANK
	.align		4
        /*0094*/ 	.byte	0x04, 0x0a
        /*0096*/ 	.short	(.L_30 - .L_29)
	.align		4
.L_29:
        /*0098*/ 	.word	index@(.nv.constant0.cenergyGatherKernel)
        /*009c*/ 	.short	0x0380
        /*009e*/ 	.short	0x0024


	//----- nvinfo : EIATTR_SW_WAR
	.align		4
.L_30:
        /*00a0*/ 	.byte	0x04, 0x36
        /*00a2*/ 	.short	(.L_32 - .L_31)
.L_31:
        /*00a4*/ 	.word	0x00000008
.L_32:


//--------------------- .nv.callgraph             --------------------------
	.section	.nv.callgraph,"",@"SHT_CUDA_CALLGRAPH"
	.align	4
	.sectionentsize	8
	.align		4
        /*0000*/ 	.word	0x00000000
	.align		4
        /*0004*/ 	.word	0xffffffff
	.align		4
        /*0008*/ 	.word	0x00000000
	.align		4
        /*000c*/ 	.word	0xfffffffe
	.align		4
        /*0010*/ 	.word	0x00000000
	.align		4
        /*0014*/ 	.word	0xfffffffd
	.align		4
        /*0018*/ 	.word	0x00000000
	.align		4
        /*001c*/ 	.word	0xfffffffc


//--------------------- .nv.constant3             --------------------------
	.section	.nv.constant3,"a",@progbits
	.align	4
.nv.constant3:
	.type		atoms,@object
	.size		atoms,(.L_0 - atoms)
atoms:
	.zero		4096
.L_0:


//--------------------- .text.cenergyGatherKernel --------------------------
	.section	.text.cenergyGatherKernel,"ax",@progbits
	.align	128
        .global         cenergyGatherKernel
        .type           cenergyGatherKernel,@function
        .size           cenergyGatherKernel,(.L_x_54 - cenergyGatherKernel)
        .other          cenergyGatherKernel,@"STO_CUDA_ENTRY STV_DEFAULT"
cenergyGatherKernel:
.text.cenergyGatherKernel:
[----:B------:R-:W-:Y:S01]  /*0000*/  LDC R1, c[0x0][0x37c] ;  /* 0x0000df00ff017b82 */ /* 0x000fe20000000800 */
[----:B------:R-:W0:Y:S07]  /*0010*/  S2R R7, SR_TID.Y ;  /* 0x0000000000077919 */ /* 0x000e2e0000002200 */
[----:B------:R-:W1:Y:S01]  /*0020*/  LDC R4, c[0x0][0x360] ;  /* 0x0000d800ff047b82 */ /* 0x000e620000000800 */
[----:B------:R-:W2:Y:S01]  /*0030*/  LDCU.64 UR6, c[0x0][0x388] ;  /* 0x00007100ff0677ac */ /* 0x000ea20008000a00 */
[----:B------:R-:W1:Y:S06]  /*0040*/  S2R R5, SR_TID.X ;  /* 0x0000000000057919 */ /* 0x000e6c0000002100 */
[----:B------:R-:W0:Y:S08]  /*0050*/  S2UR UR5, SR_CTAID.Y ;  /* 0x00000000000579c3 */ /* 0x000e300000002600 */
[----:B------:R-:W0:Y:S08]  /*0060*/  LDC R6, c[0x0][0x364] ;  /* 0x0000d900ff067b82 */ /* 0x000e300000000800 */
[----:B------:R-:W1:Y:S01]  /*0070*/  S2UR UR4, SR_CTAID.X ;  /* 0x00000000000479c3 */ /* 0x000e620000002500 */
[----:B0-----:R-:W-:-:S05]  /*0080*/  IMAD R6, R6, UR5, R7 ;  /* 0x0000000506067c24 */ /* 0x001fca000f8e0207 */
[----:B--2---:R-:W-:Y:S01]  /*0090*/  ISETP.GE.AND P0, PT, R6, UR7, PT ;  /* 0x0000000706007c0c */ /* 0x004fe2000bf06270 */
[----:B-1----:R-:W-:-:S05]  /*00a0*/  IMAD R4, R4, UR4, R5 ;  /* 0x0000000404047c24 */ /* 0x002fca000f8e0205 */
[----:B------:R-:W-:-:S13]  /*00b0*/  ISETP.GE.OR P0, PT, R4, UR6, P0 ;  /* 0x0000000604007c0c */ /* 0x000fda0008706670 */
[----:B------:R-:W-:Y:S05]  /*00c0*/  @P0 EXIT ;  /* 0x000000000000094d */ /* 0x000fea0003800000 */
[----:B------:R-:W0:Y:S01]  /*00d0*/  LDC R8, c[0x0][0x394] ;  /* 0x0000e500ff087b82 */ /* 0x000e220000000800 */
[----:B------:R-:W1:Y:S02]  /*00e0*/  LDCU UR4, c[0x0][0x398] ;  /* 0x00007300ff0477ac */ /* 0x000e640008000800 */
[----:B-1----:R-:W-:Y:S01]  /*00f0*/  MOV R11, UR4 ;  /* 0x00000004000b7c02 */ /* 0x002fe20008000f00 */
[----:B0-----:R-:W0:Y:S08]  /*0100*/  MUFU.RCP R0, R8 ;  /* 0x0000000800007308 */ /* 0x001e300000001000 */
[----:B------:R-:W1:Y:S01]  /*0110*/  FCHK P0, R11, R8 ;  /* 0x000000080b007302 */ /* 0x000e620000000000 */
[----:B0-----:R-:W-:-:S04]  /*0120*/  FFMA R3, R0, -R8, 1 ;  /* 0x3f80000000037423 */ /* 0x001fc80000000808 */
[----:B------:R-:W-:-:S04]  /*0130*/  FFMA R0, R0, R3, R0 ;  /* 0x0000000300007223 */ /* 0x000fc80000000000 */
[----:B------:R-:W-:-:S04]  /*0140*/  FFMA R3, R0, UR4, RZ ;  /* 0x0000000400037c23 */ /* 0x000fc800080000ff */
[----:B------:R-:W-:-:S04]  /*0150*/  FFMA R2, R3, -R8, UR4 ;  /* 0x0000000403027e23 */ /* 0x000fc80008000808 */
[----:B------:R-:W-:Y:S01]  /*0160*/  FFMA R9, R0, R2, R3 ;  /* 0x0000000200097223 */ /* 0x000fe20000000003 */
[----:B-1----:R-:W-:Y:S06]  /*0170*/  @!P0 BRA `(.L_x_0) ;  /* 0x00000000001c8947 */ /* 0x002fec0003800000 */
[----:B------:R-:W0:Y:S01]  /*0180*/  LDCU UR4, c[0x0][0x398] ;  /* 0x00007300ff0477ac */ /* 0x000e220008000800 */
[----:B------:R-:W-:Y:S01]  /*0190*/  MOV R12, 0x1e0 ;  /* 0x000001e0000c7802 */ /* 0x000fe20000000f00 */
[----:B------:R-:W1:Y:S01]  /*01a0*/  LDCU UR5, c[0x0][0x394] ;  /* 0x00007280ff0577ac */ /* 0x000e620008000800 */
[----:B0-----:R-:W-:Y:S02]  /*01b0*/  MOV R0, UR4 ;  /* 0x0000000400007c02 */ /* 0x001fe40008000f00 */
[----:B-1----:R-:W-:-:S07]  /*01c0*/  MOV R3, UR5 ;  /* 0x0000000500037c02 */ /* 0x002fce0008000f00 */
[----:B------:R-:W-:Y:S05]  /*01d0*/  CALL.REL.NOINC `($__internal_1_$__cuda_sm3x_div_rn_noftz_f32_slowpath) ;  /* 0x00000014009c7944 */ /* 0x000fea0003c00000 */
[----:B------:R-:W-:-:S07]  /*01e0*/  MOV R9, R3 ;  /* 0x0000000300097202 */ /* 0x000fce0000000f00 */
.L_x_0:
[----:B------:R-:W0:Y:S01]  /*01f0*/  LDCU UR4, c[0x0][0x390] ;  /* 0x00007200ff0477ac */ /* 0x000e220008000800 */
[----:B------:R-:W0:Y:S02]  /*0200*/  F2I.TRUNC.NTZ R9, R9 ;  /* 0x0000000900097305 */ /* 0x000e24000020f100 */
[----:B0-----:R-:W-:-:S04]  /*0210*/  ISETP.GE.AND P0, PT, R9, UR4, PT ;  /* 0x0000000409007c0c */ /* 0x001fc8000bf06270 */
[----:B------:R-:W-:-:S13]  /*0220*/  ISETP.LT.OR P0, PT, R9, RZ, P0 ;  /* 0x000000ff0900720c */ /* 0x000fda0000701670 */
[----:B------:R-:W-:Y:S05]  /*0230*/  @P0 EXIT ;  /* 0x000000000000094d */ /* 0x000fea0003800000 */
[----:B------:R-:W0:Y:S01]  /*0240*/  LDCU UR5, c[0x0][0x39c] ;  /* 0x00007380ff0577ac */ /* 0x000e220008000800 */
[----:B------:R-:W-:Y:S01]  /*0250*/  HFMA2 R10, -RZ, RZ, 0, 0 ;  /* 0x00000000ff0a7431 */ /* 0x000fe200000001ff */
[----:B------:R-:W1:Y:S01]  /*0260*/  LDCU.64 UR14, c[0x0][0x358] ;  /* 0x00006b00ff0e77ac */ /* 0x000e620008000a00 */
[----:B0-----:R-:W-:-:S09]  /*0270*/  UISETP.GE.AND UP0, UPT, UR5, 0x1, UPT ;  /* 0x000000010500788c */ /* 0x001fd2000bf06270 */
[----:B-1----:R-:W-:Y:S05]  /*0280*/  BRA.U !UP0, `(.L_x_1) ;  /* 0x0000001108e07547 */ /* 0x002fea000b800000 */
[----:B------:R-:W-:Y:S01]  /*0290*/  UISETP.GE.U32.AND UP0, UPT, UR5, 0x4, UPT ;  /* 0x000000040500788c */ /* 0x000fe2000bf06070 */
[----:B------:R-:W-:Y:S01]  /*02a0*/  I2FP.F32.S32 R8, R4 ;  /* 0x0000000400087245 */ /* 0x000fe20000201400 */
[----:B------:R-:W-:Y:S01]  /*02b0*/  ULOP3.LUT UR9, UR5, 0x3, URZ, 0xc0, !UPT ;  /* 0x0000000305097892 */ /* 0x000fe2000f8ec0ff */
[----:B------:R-:W-:Y:S01]  /*02c0*/  I2FP.F32.U32 R2, R6 ;  /* 0x0000000600027245 */ /* 0x000fe20000201000 */
[----:B------:R-:W-:Y:S01]  /*02d0*/  UMOV UR4, URZ ;  /* 0x000000ff00047c82 */ /* 0x000fe20008000000 */
[----:B------:R-:W-:-:S04]  /*02e0*/  MOV R10, RZ ;  /* 0x000000ff000a7202 */ /* 0x000fc80000000f00 */
[----:B------:R-:W-:Y:S05]  /*02f0*/  BRA.U !UP0, `(.L_x_2) ;  /* 0x00000009089c7547 */ /* 0x000fea000b800000 */
[----:B------:R-:W0:Y:S01]  /*0300*/  LDC R11, c[0x0][0x394] ;  /* 0x0000e500ff0b7b82 */ /* 0x000e220000000800 */
[----:B------:R-:W-:Y:S01]  /*0310*/  ULOP3.LUT UR4, UR5, 0x7ffffffc, URZ, 0xc0, !UPT ;  /* 0x7ffffffc05047892 */ /* 0x000fe2000f8ec0ff */
[----:B------:R-:W-:Y:S02]  /*0320*/  MOV R10, RZ ;  /* 0x000000ff000a7202 */ /* 0x000fe40000000f00 */
[----:B------:R-:W-:Y:S01]  /*0330*/  UMOV UR5, URZ ;  /* 0x000000ff00057c82 */ /* 0x000fe20008000000 */
[----:B------:R-:W-:-:S03]  /*0340*/  UIADD3 UR8, UPT, UPT, -UR4, URZ, URZ ;  /* 0x000000ff04087290 */ /* 0x000fc6000fffe1ff */
[----:B------:R-:W1:Y:S09]  /*0350*/  LDC R17, c[0x0][0x398] ;  /* 0x0000e600ff117b82 */ /* 0x000e720000000800 */
.L_x_23:
[----:B------:R-:W-:Y:S01]  /*0360*/  USHF.L.U32 UR6, UR5, 0x2, URZ ;  /* 0x0000000205067899 */ /* 0x000fe200080006ff */
[----:B------:R-:W-:Y:S01]  /*0370*/  BSSY.RECONVERGENT B0, `(.L_x_3) ;  /* 0x0000017000007945 */ /* 0x000fe20003800200 */
[----:B------:R-:W-:-:S04]  /*0380*/  UIADD3 UR8, UPT, UPT, UR8, 0x4, URZ ;  /* 0x0000000408087890 */ /* 0x000fc8000fffe0ff */
[----:B------:R-:W-:-:S06]  /*0390*/  UISETP.NE.AND UP0, UPT, UR8, URZ, UPT ;  /* 0x000000ff0800728c */ /* 0x000fcc000bf05270 */
[----:B------:R-:W0:Y:S01]  /*03a0*/  LDCU.64 UR10, c[0x3][UR6] ;  /* 0x00c00000060a77ac */ /* 0x000e220008000a00 */
[----:B------:R-:W1:Y:S01]  /*03b0*/  LDCU.64 UR12, c[0x3][UR6+0x8] ;  /* 0x00c00100060c77ac */ /* 0x000e620008000a00 */
[-C--:B0-----:R-:W-:Y:S01]  /*03c0*/  FFMA R3, R2, R11.reuse, -UR11 ;  /* 0x8000000b02037e23 */ /* 0x081fe2000800000b */
[----:B------:R-:W-:-:S03]  /*03d0*/  FFMA R0, R8, R11, -UR10 ;  /* 0x8000000a08007e23 */ /* 0x000fc6000800000b */
[----:B------:R-:W-:Y:S01]  /*03e0*/  FMUL R13, R3, R3 ;  /* 0x00000003030d7220 */ /* 0x000fe20000400000 */
[----:B-1----:R-:W-:-:S03]  /*03f0*/  FADD R3, R17, -UR12 ;  /* 0x8000000c11037e21 */ /* 0x002fc60008000000 */
[----:B------:R-:W-:-:S04]  /*0400*/  FFMA R0, R0, R0, R13 ;  /* 0x0000000000007223 */ /* 0x000fc8000000000d */
[----:B------:R-:W-:-:S04]  /*0410*/  FFMA R3, R3, R3, R0 ;  /* 0x0000000303037223 */ /* 0x000fc80000000000 */
[----:B------:R0:W1:Y:S01]  /*0420*/  MUFU.RSQ R12, R3 ;  /* 0x00000003000c7308 */ /* 0x0000620000001400 */
[----:B------:R-:W-:-:S04]  /*0430*/  IADD3 R0, PT, PT, R3, -0xd000000, RZ ;  /* 0xf300000003007810 */ /* 0x000fc80007ffe0ff */
[----:B------:R-:W-:-:S13]  /*0440*/  ISETP.GT.U32.AND P0, PT, R0, 0x727fffff, PT ;  /* 0x727fffff0000780c */ /* 0x000fda0003f04070 */
[----:B01----:R-:W-:Y:S05]  /*0450*/  @!P0 BRA `(.L_x_4) ;  /* 0x0000000000108947 */ /* 0x003fea0003800000 */
[----:B------:R-:W-:Y:S02]  /*0460*/  MOV R0, R3 ;  /* 0x0000000300007202 */ /* 0x000fe40000000f00 */
[----:B------:R-:W-:-:S07]  /*0470*/  MOV R16, 0x490 ;  /* 0x0000049000107802 */ /* 0x000fce0000000f00 */
[----:B------:R-:W-:Y:S05]  /*0480*/  CALL.REL.NOINC `($__internal_0_$__cuda_sm20_sqrt_rn_f32_slowpath) ;  /* 0x0000001000947944 */ /* 0x000fea0003c00000 */
[----:B------:R-:W-:Y:S05]  /*0490*/  BRA `(.L_x_5) ;  /* 0x0000000000107947 */ /* 0x000fea0003800000 */
.L_x_4:
[----:B------:R-:W-:Y:S01]  /*04a0*/  FMUL.FTZ R0, R3, R12 ;  /* 0x0000000c03007220 */ /* 0x000fe20000410000 */
[----:B------:R-:W-:-:S03]  /*04b0*/  FMUL.FTZ R12, R12, 0.5 ;  /* 0x3f0000000c0c7820 */ /* 0x000fc60000410000 */
[----:B------:R-:W-:-:S04]  /*04c0*/  FFMA R3, -R0, R0, R3 ;  /* 0x0000000000037223 */ /* 0x000fc80000000103 */
[----:B------:R-:W-:-:S07]  /*04d0*/  FFMA R0, R3, R12, R0 ;  /* 0x0000000c03007223 */ /* 0x000fce0000000000 */
.L_x_5:
[----:B------:R-:W-:Y:S05]  /*04e0*/  BSYNC.RECONVERGENT B0 ;  /* 0x0000000000007941 */ /* 0x000fea0003800200 */
.L_x_3:
[----:B------:R-:W-:Y:S01]  /*04f0*/  FMNMX R13, R0, 9.9999999600419720025e-13, !PT ;  /* 0x2b8cbccc000d7809 */ /* 0x000fe20007800000 */
[----:B------:R-:W-:Y:S01]  /*0500*/  BSSY.RECONVERGENT B0, `(.L_x_6) ;  /* 0x000000e000007945 */ /* 0x000fe20003800200 */
[----:B------:R-:W-:Y:S02]  /*0510*/  MOV R14, UR13 ;  /* 0x0000000d000e7c02 */ /* 0x000fe40008000f00 */
[----:B------:R-:W0:Y:S08]  /*0520*/  MUFU.RCP R0, R13 ;  /* 0x0000000d00007308 */ /* 0x000e300000001000 */
[----:B------:R-:W1:Y:S01]  /*0530*/  FCHK P0, R14, R13 ;  /* 0x0000000d0e007302 */ /* 0x000e620000000000 */
[----:B0-----:R-:W-:-:S04]  /*0540*/  FFMA R3, -R13, R0, 1 ;  /* 0x3f8000000d037423 */ /* 0x001fc80000000100 */
[----:B------:R-:W-:-:S04]  /*0550*/  FFMA R0, R0, R3, R0 ;  /* 0x0000000300007223 */ /* 0x000fc80000000000 */
[----:B------:R-:W-:-:S04]  /*0560*/  FFMA R3, R0, UR13, RZ ;  /* 0x0000000d00037c23 */ /* 0x000fc800080000ff */
[----:B------:R-:W-:-:S04]  /*0570*/  FFMA R12, -R13, R3, UR13 ;  /* 0x0000000d0d0c7e23 */ /* 0x000fc80008000103 */
[----:B------:R-:W-:Y:S01]  /*0580*/  FFMA R3, R0, R12, R3 ;  /* 0x0000000c00037223 */ /* 0x000fe20000000003 */
[----:B-1----:R-:W-:Y:S06]  /*0590*/  @!P0 BRA `(.L_x_7) ;  /* 0x0000000000108947 */ /* 0x002fec0003800000 */
[----:B------:R-:W-:Y:S02]  /*05a0*/  MOV R3, R13 ;  /* 0x0000000d00037202 */ /* 0x000fe40000000f00 */
[----:B------:R-:W-:Y:S02]  /*05b0*/  MOV R0, UR13 ;  /* 0x0000000d00007c02 */ /* 0x000fe40008000f00 */
[----:B------:R-:W-:-:S07]  /*05c0*/  MOV R12, 0x5e0 ;  /* 0x000005e0000c7802 */ /* 0x000fce0000000f00 */
[----:B------:R-:W-:Y:S05]  /*05d0*/  CALL.REL.NOINC `($__internal_1_$__cuda_sm3x_div_rn_noftz_f32_slowpath) ;  /* 0x00000010009c7944 */ /* 0x000fea0003c00000 */
.L_x_7:
[----:B------:R-:W-:Y:S05]  /*05e0*/  BSYNC.RECONVERGENT B0 ;  /* 0x0000000000007941 */ /* 0x000fea0003800200 */
.L_x_6:
[----:B------:R-:W0:Y:S01]  /*05f0*/  LDCU.64 UR10, c[0x3][UR6+0x10] ;  /* 0x00c00200060a77ac */ /* 0x000e220008000a00 */
[----:B------:R-:W-:Y:S01]  /*0600*/  BSSY.RECONVERGENT B0, `(.L_x_8) ;  /* 0x0000015000007945 */ /* 0x000fe20003800200 */
[----:B------:R-:W-:Y:S01]  /*0610*/  FADD R10, R3, R10 ;  /* 0x0000000a030a7221 */ /* 0x000fe20000000000 */
[----:B------:R-:W1:Y:S01]  /*0620*/  LDCU.64 UR12, c[0x3][UR6+0x18] ;  /* 0x00c00300060c77ac */ /* 0x000e620008000a00 */
[-C--:B0-----:R-:W-:Y:S01]  /*0630*/  FFMA R12, R2, R11.reuse, -UR11 ;  /* 0x8000000b020c7e23 */ /* 0x081fe2000800000b */
[----:B------:R-:W-:-:S03]  /*0640*/  FFMA R0, R8, R11, -UR10 ;  /* 0x8000000a08007e23 */ /* 0x000fc6000800000b */
[----:B------:R-:W-:Y:S01]  /*0650*/  FMUL R13, R12, R12 ;  /* 0x0000000c0c0d7220 */ /* 0x000fe20000400000 */
[----:B-1----:R-:W-:-:S03]  /*0660*/  FADD R12, R17, -UR12 ;  /* 0x8000000c110c7e21 */ /* 0x002fc60008000000 */
[----:B------:R-:W-:-:S04]  /*0670*/  FFMA R13, R0, R0, R13 ;  /* 0x00000000000d7223 */ /* 0x000fc8000000000d */
[----:B------:R-:W-:-:S04]  /*0680*/  FFMA R13, R12, R12, R13 ;  /* 0x0000000c0c0d7223 */ /* 0x000fc8000000000d */
[----:B------:R-:W-:Y:S01]  /*0690*/  VIADD R0, R13, 0xf3000000 ;  /* 0xf30000000d007836 */ /* 0x000fe20000000000 */
[----:B------:R0:W1:Y:S04]  /*06a0*/  MUFU.RSQ R12, R13 ;  /* 0x0000000d000c7308 */ /* 0x0000680000001400 */
[----:B------:R-:W-:-:S13]  /*06b0*/  ISETP.GT.U32.AND P0, PT, R0, 0x727fffff, PT ;  /* 0x727fffff0000780c */ /* 0x000fda0003f04070 */
[----:B01----:R-:W-:Y:S05]  /*06c0*/  @!P0 BRA `(.L_x_9) ;  /* 0x0000000000108947 */ /* 0x003fea0003800000 */
[----:B------:R-:W-:Y:S02]  /*06d0*/  MOV R0, R13 ;  /* 0x0000000d00007202 */ /* 0x000fe40000000f00 */
[----:B------:R-:W-:-:S07]  /*06e0*/  MOV R16, 0x700 ;  /* 0x0000070000107802 */ /* 0x000fce0000000f00 */
[----:B------:R-:W-:Y:S05]  /*06f0*/  CALL.REL.NOINC `($__internal_0_$__cuda_sm20_sqrt_rn_f32_slowpath) ;  /* 0x0000000c00f87944 */ /* 0x000fea0003c00000 */
[----:B------:R-:W-:Y:S05]  /*0700*/  BRA `(.L_x_10) ;  /* 0x0000000000107947 */ /* 0x000fea0003800000 */
.L_x_9:
[----:B------:R-:W-:Y:S01]  /*0710*/  FMUL.FTZ R0, R13, R12 ;  /* 0x0000000c0d007220 */ /* 0x000fe20000410000 */
[----:B------:R-:W-:-:S03]  /*0720*/  FMUL.FTZ R12, R12, 0.5 ;  /* 0x3f0000000c0c7820 */ /* 0x000fc60000410000 */
[----:B------:R-:W-:-:S04]  /*0730*/  FFMA R3, -R0, R0, R13 ;  /* 0x0000000000037223 */ /* 0x000fc8000000010d */
[----:B------:R-:W-:-:S07]  /*0740*/  FFMA R0, R3, R12, R0 ;  /* 0x0000000c03007223 */ /* 0x000fce0000000000 */
.L_x_10:
[----:B------:R-:W-:Y:S05]  /*0750*/  BSYNC.RECONVERGENT B0 ;  /* 0x0000000000007941 */ /* 0x000fea0003800200 */
.L_x_8:
        /* <DEDUP_REMOVED lines=15> */
.L_x_12:
[----:B------:R-:W-:Y:S05]  /*0850*/  BSYNC.RECONVERGENT B0 ;  /* 0x0000000000007941 */ /* 0x000fea0003800200 */
.L_x_11:
        /* <DEDUP_REMOVED lines=18> */
.L_x_14:
[----:B------:R-:W-:Y:S01]  /*0980*/  FMUL.FTZ R0, R13, R12 ;  /* 0x0000000c0d007220 */ /* 0x000fe20000410000 */
[----:B------:R-:W-:-:S03]  /*0990*/  FMUL.FTZ R12, R12, 0.5 ;  /* 0x3f0000000c0c7820 */ /* 0x000fc60000410000 */
[----:B------:R-:W-:-:S04]  /*09a0*/  FFMA R3, -R0, R0, R13 ;  /* 0x0000000000037223 */ /* 0x000fc8000000010d */
[----:B------:R-:W-:-:S07]  /*09b0*/  FFMA R0, R3, R12, R0 ;  /* 0x0000000c03007223 */ /* 0x000fce0000000000 */
.L_x_15:
[----:B------:R-:W-:Y:S05]  /*09c0*/  BSYNC.RECONVERGENT B0 ;  /* 0x0000000000007941 */ /* 0x000fea0003800200 */
.L_x_13:
        /* <DEDUP_REMOVED lines=15> */
.L_x_17:
[----:B------:R-:W-:Y:S05]  /*0ac0*/  BSYNC.RECONVERGENT B0 ;  /* 0x0000000000007941 */ /* 0x000fea0003800200 */
.L_x_16:
        /* <DEDUP_REMOVED lines=14> */
[----:B------:R-:W-:Y:S01]  /*0bb0*/  IMAD.MOV.U32 R0, RZ, RZ, R13 ;  /* 0x000000ffff007224 */ /* 0x000fe200078e000d */
[----:B------:R-:W-:-:S07]  /*0bc0*/  MOV R16, 0xbe0 ;  /* 0x00000be000107802 */ /* 0x000fce0000000f00 */
[----:B------:R-:W-:Y:S05]  /*0bd0*/  CALL.REL.NOINC `($__internal_0_$__cuda_sm20_sqrt_rn_f32_slowpath) ;  /* 0x0000000800c07944 */ /* 0x000fea0003c00000 */
[----:B------:R-:W-:Y:S05]  /*0be0*/  BRA `(.L_x_20) ;  /* 0x0000000000107947 */ /* 0x000fea0003800000 */
.L_x_19:
[----:B------:R-:W-:Y:S01]  /*0bf0*/  FMUL.FTZ R0, R13, R12 ;  /* 0x0000000c0d007220 */ /* 0x000fe20000410000 */
[----:B------:R-:W-:-:S03]  /*0c00*/  FMUL.FTZ R12, R12, 0.5 ;  /* 0x3f0000000c0c7820 */ /* 0x000fc60000410000 */
[----:B------:R-:W-:-:S04]  /*0c10*/  FFMA R3, -R0, R0, R13 ;  /* 0x0000000000037223 */ /* 0x000fc8000000010d */
[----:B------:R-:W-:-:S07]  /*0c20*/  FFMA R0, R3, R12, R0 ;  /* 0x0000000c03007223 */ /* 0x000fce0000000000 */
.L_x_20:
[----:B------:R-:W-:Y:S05]  /*0c30*/  BSYNC.RECONVERGENT B0 ;  /* 0x0000000000007941 */ /* 0x000fea0003800200 */
.L_x_18:
        /* <DEDUP_REMOVED lines=15> */
.L_x_22:
[----:B------:R-:W-:Y:S05]  /*0d30*/  BSYNC.RECONVERGENT B0 ;  /* 0x0000000000007941 */ /* 0x000fea0003800200 */
.L_x_21:
[----:B------:R-:W-:Y:S01]  /*0d40*/  FADD R10, R10, R3 ;  /* 0x000000030a0a7221 */ /* 0x000fe20000000000 */
[----:B------:R-:W-:Y:S01]  /*0d50*/  UIADD3 UR5, UPT, UPT, UR5, 0x10, URZ ;  /* 0x0000001005057890 */ /* 0x000fe2000fffe0ff */
[----:B------:R-:W-:Y:S11]  /*0d60*/  BRA.U UP0, `(.L_x_23) ;  /* 0xfffffff5007c7547 */ /* 0x000ff6000b83ffff */
.L_x_2:
[----:B------:R-:W-:-:S09]  /*0d70*/  UISETP.NE.AND UP0, UPT, UR9, URZ, UPT ;  /* 0x000000ff0900728c */ /* 0x000fd2000bf05270 */
[----:B------:R-:W-:Y:S05]  /*0d80*/  BRA.U !UP0, `(.L_x_1) ;  /* 0x0000000908207547 */ /* 0x000fea000b800000 */
[----:B------:R-:W-:-:S09]  /*0d90*/  UISETP.NE.AND UP0, UPT, UR9, 0x1, UPT ;  /* 0x000000010900788c */ /* 0x000fd2000bf05270 */
[----:B------:R-:W-:Y:S05]  /*0da0*/  BRA.U !UP0, `(.L_x_24) ;  /* 0x00000005085c7547 */ /* 0x000fea000b800000 */
[----:B------:R-:W-:Y:S01]  /*0db0*/  USHF.L.U32 UR8, UR4, 0x2, URZ ;  /* 0x0000000204087899 */ /* 0x000fe200080006ff */
[----:B------:R-:W0:Y:S01]  /*0dc0*/  LDC R11, c[0x0][0x394] ;  /* 0x0000e500ff0b7b82 */ /* 0x000e220000000800 */
[----:B------:R-:W-:Y:S02]  /*0dd0*/  BSSY.RECONVERGENT B0, `(.L_x_25) ;  /* 0x0000017000007945 */ /* 0x000fe40003800200 */
[----:B------:R-:W-:-:S05]  /*0de0*/  USHF.L.U32 UR5, UR8, 0x2, URZ ;  /* 0x0000000208057899 */ /* 0x000fca00080006ff */
[----:B------:R-:W1:Y:S07]  /*0df0*/  LDC R12, c[0x0][0x398] ;  /* 0x0000e600ff0c7b82 */ /* 0x000e6e0000000800 */
        /* <DEDUP_REMOVED lines=16> */
.L_x_26:
[----:B------:R-:W-:Y:S01]  /*0f00*/  FMUL.FTZ R0, R3, R12 ;  /* 0x0000000c03007220 */ /* 0x000fe20000410000 */
[----:B------:R-:W-:-:S03]  /*0f10*/  FMUL.FTZ R11, R12, 0.5 ;  /* 0x3f0000000c0b7820 */ /* 0x000fc60000410000 */
[----:B------:R-:W-:-:S04]  /*0f20*/  FFMA R3, -R0, R0, R3 ;  /* 0x0000000000037223 */ /* 0x000fc80000000103 */
[----:B------:R-:W-:-:S07]  /*0f30*/  FFMA R0, R3, R11, R0 ;  /* 0x0000000b03007223 */ /* 0x000fce0000000000 */
.L_x_27:
[----:B------:R-:W-:Y:S05]  /*0f40*/  BSYNC.RECONVERGENT B0 ;  /* 0x0000000000007941 */ /* 0x000fea0003800200 */
.L_x_25:
        /* <DEDUP_REMOVED lines=15> */
.L_x_29:
[----:B------:R-:W-:Y:S05]  /*1040*/  BSYNC.RECONVERGENT B0 ;  /* 0x0000000000007941 */ /* 0x000fea0003800200 */
.L_x_28:
[----:B------:R-:W-:Y:S01]  /*1050*/  UIADD3 UR5, UPT, UPT, UR8, 0x4, URZ ;  /* 0x0000000408057890 */ /* 0x000fe2000fffe0ff */
[----:B------:R-:W0:Y:S01]  /*1060*/  LDC R13, c[0x0][0x394] ;  /* 0x0000e500ff0d7b82 */ /* 0x000e220000000800 */
[----:B------:R-:W-:Y:S01]  /*1070*/  BSSY.RECONVERGENT B0, `(.L_x_30) ;  /* 0x0000018000007945 */ /* 0x000fe20003800200 */
[----:B------:R-:W-:Y:S01]  /*1080*/  FADD R10, R10, R3 ;  /* 0x000000030a0a7221 */ /* 0x000fe20000000000 */
        /* <DEDUP_REMOVED lines=18> */
.L_x_31:
[----:B------:R-:W-:Y:S01]  /*11b0*/  FMUL.FTZ R0, R13, R12 ;  /* 0x0000000c0d007220 */ /* 0x000fe20000410000 */
[----:B------:R-:W-:-:S03]  /*11c0*/  FMUL.FTZ R11, R12, 0.5 ;  /* 0x3f0000000c0b7820 */ /* 0x000fc60000410000 */
[----:B------:R-:W-:-:S04]  /*11d0*/  FFMA R3, -R0, R0, R13 ;  /* 0x0000000000037223 */ /* 0x000fc8000000010d */
[----:B------:R-:W-:-:S07]  /*11e0*/  FFMA R0, R3, R11, R0 ;  /* 0x0000000b03007223 */ /* 0x000fce0000000000 */
.L_x_32:
[----:B------:R-:W-:Y:S05]  /*11f0*/  BSYNC.RECONVERGENT B0 ;  /* 0x0000000000007941 */ /* 0x000fea0003800200 */
.L_x_30:
[----:B------:R-:W-:Y:S01]  /*1200*/  FMNMX R11, R0, 9.9999999600419720025e-13, !PT ;  /* 0x2b8cbccc000b7809 */ /* 0x000fe20007800000 */
[----:B------:R-:W-:Y:S01]  /*1210*/  IMAD.U32 R14, RZ, RZ, UR7 ;  /* 0x00000007ff0e7e24 */ /* 0x000fe2000f8e00ff */
[----:B------:R-:W-:Y:S02]  /*1220*/  BSSY.RECONVERGENT B0, `(.L_x_33) ;  /* 0x000000d000007945 */ /* 0x000fe40003800200 */
        /* <DEDUP_REMOVED lines=12> */
.L_x_34:
[----:B------:R-:W-:Y:S05]  /*12f0*/  BSYNC.RECONVERGENT B0 ;  /* 0x0000000000007941 */ /* 0x000fea0003800200 */
.L_x_33:
[----:B------:R-:W-:Y:S01]  /*1300*/  FADD R10, R10, R3 ;  /* 0x000000030a0a7221 */ /* 0x000fe20000000000 */
[----:B------:R-:W-:-:S12]  /*1310*/  UIADD3 UR4, UPT, UPT, UR4, 0x2, URZ ;  /* 0x0000000204047890 */ /* 0x000fd8000fffe0ff */
.L_x_24:
[----:B------:R-:W0:Y:S02]  /*1320*/  LDCU UR5, c[0x0][0x39c] ;  /* 0x00007380ff0577ac */ /* 0x000e240008000800 */
[----:B0-----:R-:W-:-:S04]  /*1330*/  ULOP3.LUT UR5, UR5, 0x1, URZ, 0xc0, !UPT ;  /* 0x0000000105057892 */ /* 0x001fc8000f8ec0ff */
[----:B------:R-:W-:-:S09]  /*1340*/  UISETP.NE.U32.AND UP0, UPT, UR5, 0x1, UPT ;  /* 0x000000010500788c */ /* 0x000fd2000bf05070 */
[----:B------:R-:W-:Y:S05]  /*1350*/  BRA.U UP0, `(.L_x_1) ;  /* 0x0000000100ac7547 */ /* 0x000fea000b800000 */
        /* <DEDUP_REMOVED lines=21> */
.L_x_36:
[----:B------:R-:W-:Y:S01]  /*14b0*/  FMUL.FTZ R0, R3, R2 ;  /* 0x0000000203007220 */ /* 0x000fe20000410000 */
[----:B------:R-:W-:-:S03]  /*14c0*/  FMUL.FTZ R2, R2, 0.5 ;  /* 0x3f00000002027820 */ /* 0x000fc60000410000 */
[----:B------:R-:W-:-:S04]  /*14d0*/  FFMA R3, -R0, R0, R3 ;  /* 0x0000000000037223 */ /* 0x000fc80000000103 */
[----:B------:R-:W-:-:S07]  /*14e0*/  FFMA R0, R3, R2, R0 ;  /* 0x0000000203007223 */ /* 0x000fce0000000000 */
.L_x_37:
[----:B------:R-:W-:Y:S05]  /*14f0*/  BSYNC.RECONVERGENT B0 ;  /* 0x0000000000007941 */ /* 0x000fea0003800200 */
.L_x_35:
        /* <DEDUP_REMOVED lines=15> */
.L_x_39:
[----:B------:R-:W-:Y:S05]  /*15f0*/  BSYNC.RECONVERGENT B0 ;  /* 0x0000000000007941 */ /* 0x000fea0003800200 */
.L_x_38:
[----:B------:R-:W-:-:S07]  /*1600*/  FADD R10, R10, R3 ;  /* 0x000000030a0a7221 */ /* 0x000fce0000000000 */
.L_x_1:
[----:B------:R-:W0:Y:S01]  /*1610*/  LDCU.128 UR16, c[0x0][0x380] ;  /* 0x00007000ff1077ac */ /* 0x000e220008000c00 */
[----:B------:R-:W-:Y:S02]  /*1620*/  MOV R7, RZ ;  /* 0x000000ff00077202 */ /* 0x000fe40000000f00 */
[----:B------:R-:W-:Y:S01]  /*1630*/  SHF.R.S32.HI R5, RZ, 0x1f, R4 ;  /* 0x0000001fff057819 */ /* 0x000fe20000011404 */
[----:B0-----:R-:W-:-:S04]  /*1640*/  IMAD.WIDE.U32 R6, R9, UR19, R6 ;  /* 0x0000001309067c25 */ /* 0x001fc8000f8e0006 */
[----:B------:R-:W-:Y:S02]  /*1650*/  IMAD R3, R7, UR18, RZ ;  /* 0x0000001207037c24 */ /* 0x000fe4000f8e02ff */
[----:B------:R-:W-:-:S03]  /*1660*/  IMAD.WIDE.U32 R4, R6, UR18, R4 ;  /* 0x0000001206047c25 */ /* 0x000fc6000f8e0004 */
[----:B------:R-:W-:Y:S02]  /*1670*/  LEA R2, P0, R4, UR16, 0x2 ;  /* 0x0000001004027c11 */ /* 0x000fe4000f8010ff */
[----:B------:R-:W-:-:S04]  /*1680*/  IADD3 R3, PT, PT, R5, R3, RZ ;  /* 0x0000000305037210 */ /* 0x000fc80007ffe0ff */
[----:B------:R-:W-:-:S05]  /*1690*/  LEA.HI.X R3, R4, UR17, R3, 0x2, P0 ;  /* 0x0000001104037c11 */ /* 0x000fca00080f1403 */
[----:B------:R-:W2:Y:S02]  /*16a0*/  LDG.E R5, desc[UR14][R2.64] ;  /* 0x0000000e02057981 */ /* 0x000ea4000c1e1900 */
[----:B--2---:R-:W-:-:S05]  /*16b0*/  FADD R5, R5, R10 ;  /* 0x0000000a05057221 */ /* 0x004fca0000000000 */
[----:B------:R-:W-:Y:S01]  /*16c0*/  STG.E desc[UR14][R2.64], R5 ;  /* 0x0000000502007986 */ /* 0x000fe2000c10190e */
[----:B------:R-:W-:Y:S05]  /*16d0*/  EXIT ;  /* 0x000000000000794d */ /* 0x000fea0003800000 */
        .weak           $__internal_0_$__cuda_sm20_sqrt_rn_f32_slowpath
        .type           $__internal_0_$__cuda_sm20_sqrt_rn_f32_slowpath,@function
        .size           $__internal_0_$__cuda_sm20_sqrt_rn_f32_slowpath,($__internal_1_$__cuda_sm3x_div_rn_noftz_f32_slowpath - $__internal_0_$__cuda_sm20_sqrt_rn_f32_slowpath)
$__internal_0_$__cuda_sm20_sqrt_rn_f32_slowpath:
[----:B------:R-:W-:-:S13]  /*16e0*/  LOP3.LUT P0, RZ, R0, 0x7fffffff, RZ, 0xc0, !PT ;  /* 0x7fffffff00ff7812 */ /* 0x000fda000780c0ff */
[----:B------:R-:W-:Y:S01]  /*16f0*/  @!P0 MOV R3, R0 ;  /* 0x0000000000038202 */ /* 0x000fe20000000f00 */
[----:B------:R-:W-:Y:S06]  /*1700*/  @!P0 BRA `(.L_x_40) ;  /* 0x0000000000408947 */ /* 0x000fec0003800000 */
[----:B------:R-:W-:-:S13]  /*1710*/  FSETP.GEU.FTZ.AND P0, PT, R0, RZ, PT ;  /* 0x000000ff0000720b */ /* 0x000fda0003f1e000 */
[----:B------:R-:W-:Y:S01]  /*1720*/  @!P0 IMAD.MOV.U32 R3, RZ, RZ, 0x7fffffff ;  /* 0x7fffffffff038424 */ /* 0x000fe200078e00ff */
[----:B------:R-:W-:Y:S06]  /*1730*/  @!P0 BRA `(.L_x_40) ;  /* 0x0000000000348947 */ /* 0x000fec0003800000 */
[----:B------:R-:W-:-:S13]  /*1740*/  FSETP.GTU.FTZ.AND P0, PT, |R0|, +INF , PT ;  /* 0x7f8000000000780b */ /* 0x000fda0003f1c200 */
[----:B------:R-:W-:Y:S01]  /*1750*/  @P0 FADD.FTZ R3, R0, 1 ;  /* 0x3f80000000030421 */ /* 0x000fe20000010000 */
[----:B------:R-:W-:Y:S06]  /*1760*/  @P0 BRA `(.L_x_40) ;  /* 0x0000000000280947 */ /* 0x000fec0003800000 */
[----:B------:R-:W-:-:S13]  /*1770*/  FSETP.NEU.FTZ.AND P0, PT, |R0|, +INF , PT ;  /* 0x7f8000000000780b */ /* 0x000fda0003f1d200 */
[----:B------:R-:W-:-:S04]  /*1780*/  @P0 FFMA R12, R0, 1.84467440737095516160e+19, RZ ;  /* 0x5f800000000c0823 */ /* 0x000fc800000000ff */
[----:B------:R-:W0:Y:S02]  /*1790*/  @P0 MUFU.RSQ R3, R12 ;  /* 0x0000000c00030308 */ /* 0x000e240000001400 */
[----:B0-----:R-:W-:Y:S01]  /*17a0*/  @P0 FMUL.FTZ R13, R12, R3 ;  /* 0x000000030c0d0220 */ /* 0x001fe20000410000 */
[----:B------:R-:W-:Y:S01]  /*17b0*/  @P0 FMUL.FTZ R15, R3, 0.5 ;  /* 0x3f000000030f0820 */ /* 0x000fe20000410000 */
[----:B------:R-:W-:Y:S02]  /*17c0*/  @!P0 MOV R3, R0 ;  /* 0x0000000000038202 */ /* 0x000fe40000000f00 */
[----:B------:R-:W-:-:S04]  /*17d0*/  @P0 FADD.FTZ R14, -R13, -RZ ;  /* 0x800000ff0d0e0221 */ /* 0x000fc80000010100 */
[----:B------:R-:W-:-:S04]  /*17e0*/  @P0 FFMA R14, R13, R14, R12 ;  /* 0x0000000e0d0e0223 */ /* 0x000fc8000000000c */
[----:B------:R-:W-:-:S04]  /*17f0*/  @P0 FFMA R14, R14, R15, R13 ;  /* 0x0000000f0e0e0223 */ /* 0x000fc8000000000d */
[----:B------:R-:W-:-:S07]  /*1800*/  @P0 FMUL.FTZ R3, R14, 2.3283064365386962891e-10 ;  /* 0x2f8000000e030820 */ /* 0x000fce0000410000 */
.L_x_40:
[----:B------:R-:W-:Y:S01]  /*1810*/  HFMA2 R13, -RZ, RZ, 0, 0 ;  /* 0x00000000ff0d7431 */ /* 0x000fe200000001ff */
[----:B------:R-:W-:Y:S02]  /*1820*/  MOV R12, R16 ;  /* 0x00000010000c7202 */ /* 0x000fe40000000f00 */
[----:B------:R-:W-:Y:S02]  /*1830*/  MOV R0, R3 ;  /* 0x0000000300007202 */ /* 0x000fe40000000f00 */
[----:B------:R-:W-:Y:S05]  /*1840*/  RET.REL.NODEC R12 `(cenergyGatherKernel) ;  /* 0xffffffe40cec7950 */ /* 0x000fea0003c3ffff */
        .weak           $__internal_1_$__cuda_sm3x_div_rn_noftz_f32_slowpath
        .type           $__internal_1_$__cuda_sm3x_div_rn_noftz_f32_slowpath,@function
        .size           $__internal_1_$__cuda_sm3x_div_rn_noftz_f32_slowpath,(.L_x_54 - $__internal_1_$__cuda_sm3x_div_rn_noftz_f32_slowpath)
$__internal_1_$__cuda_sm3x_div_rn_noftz_f32_slowpath:
[----:B------:R-:W-:Y:S01]  /*1850*/  SHF.R.U32.HI R13, RZ, 0x17, R3 ;  /* 0x00000017ff0d7819 */ /* 0x000fe20000011603 */
[----:B------:R-:W-:Y:S01]  /*1860*/  BSSY.RECONVERGENT B1, `(.L_x_41) ;  /* 0x0000062000017945 */ /* 0x000fe20003800200 */
[----:B------:R-:W-:Y:S02]  /*1870*/  SHF.R.U32.HI R14, RZ, 0x17, R0 ;  /* 0x00000017ff0e7819 */ /* 0x000fe40000011600 */
[----:B------:R-:W-:Y:S02]  /*1880*/  LOP3.LUT R13, R13, 0xff, RZ, 0xc0, !PT ;  /* 0x000000ff0d0d7812 */ /* 0x000fe400078ec0ff */
[----:B------:R-:W-:Y:S02]  /*1890*/  LOP3.LUT R18, R14, 0xff, RZ, 0xc0, !PT ;  /* 0x000000ff0e127812 */ /* 0x000fe400078ec0ff */
[----:B------:R-:W-:Y:S02]  /*18a0*/  IADD3 R16, PT, PT, R13, -0x1, RZ ;  /* 0xffffffff0d107810 */ /* 0x000fe40007ffe0ff */
[----:B------:R-:W-:-:S02]  /*18b0*/  IADD3 R15, PT, PT, R18, -0x1, RZ ;  /* 0xffffffff120f7810 */ /* 0x000fc40007ffe0ff */
[----:B------:R-:W-:-:S04]  /*18c0*/  ISETP.GT.U32.AND P0, PT, R16, 0xfd, PT ;  /* 0x000000fd1000780c */ /* 0x000fc80003f04070 */
[----:B------:R-:W-:-:S13]  /*18d0*/  ISETP.GT.U32.OR P0, PT, R15, 0xfd, P0 ;  /* 0x000000fd0f00780c */ /* 0x000fda0000704470 */
[----:B------:R-:W-:Y:S01]  /*18e0*/  @!P0 MOV R14, RZ ;  /* 0x000000ff000e8202 */ /* 0x000fe20000000f00 */
[----:B------:R-:W-:Y:S06]  /*18f0*/  @!P0 BRA `(.L_x_42) ;  /* 0x00000000005c8947 */ /* 0x000fec0003800000 */
[----:B------:R-:W-:Y:S02]  /*1900*/  FSETP.GTU.FTZ.AND P0, PT, |R0|, +INF , PT ;  /* 0x7f8000000000780b */ /* 0x000fe40003f1c200 */
[----:B------:R-:W-:-:S04]  /*1910*/  FSETP.GTU.FTZ.AND P1, PT, |R3|, +INF , PT ;  /* 0x7f8000000300780b */ /* 0x000fc80003f3c200 */
[----:B------:R-:W-:-:S13]  /*1920*/  PLOP3.LUT P0, PT, P0, P1, PT, 0xf8, 0x8f ;  /* 0x00000000008f781c */ /* 0x000fda0000703f70 */
[----:B------:R-:W-:Y:S05]  /*1930*/  @P0 BRA `(.L_x_43) ;  /* 0x00000004004c0947 */ /* 0x000fea0003800000 */
[----:B------:R-:W-:-:S13]  /*1940*/  LOP3.LUT P0, RZ, R3, 0x7fffffff, R0, 0xc8, !PT ;  /* 0x7fffffff03ff7812 */ /* 0x000fda000780c800 */
[----:B------:R-:W-:Y:S05]  /*1950*/  @!P0 BRA `(.L_x_44) ;  /* 0x00000004003c8947 */ /* 0x000fea0003800000 */
[C---:B------:R-:W-:Y:S02]  /*1960*/  FSETP.NEU.FTZ.AND P2, PT, |R0|.reuse, +INF , PT ;  /* 0x7f8000000000780b */ /* 0x040fe40003f5d200 */
[----:B------:R-:W-:Y:S02]  /*1970*/  FSETP.NEU.FTZ.AND P1, PT, |R3|, +INF , PT ;  /* 0x7f8000000300780b */ /* 0x000fe40003f3d200 */
[----:B------:R-:W-:-:S11]  /*1980*/  FSETP.NEU.FTZ.AND P0, PT, |R0|, +INF , PT ;  /* 0x7f8000000000780b */ /* 0x000fd60003f1d200 */
[----:B------:R-:W-:Y:S05]  /*1990*/  @!P1 BRA !P2, `(.L_x_44) ;  /* 0x00000004002c9947 */ /* 0x000fea0005000000 */
[----:B------:R-:W-:-:S04]  /*19a0*/  LOP3.LUT P2, RZ, R0, 0x7fffffff, RZ, 0xc0, !PT ;  /* 0x7fffffff00ff7812 */ /* 0x000fc8000784c0ff */
[----:B------:R-:W-:-:S13]  /*19b0*/  PLOP3.LUT P1, PT, P1, P2, PT, 0x2f, 0xf2 ;  /* 0x0000000000f2781c */ /* 0x000fda0000f24577 */
[----:B------:R-:W-:Y:S05]  /*19c0*/  @P1 BRA `(.L_x_45) ;  /* 0x0000000400181947 */ /* 0x000fea0003800000 */
[----:B------:R-:W-:-:S04]  /*19d0*/  LOP3.LUT P1, RZ, R3, 0x7fffffff, RZ, 0xc0, !PT ;  /* 0x7fffffff03ff7812 */ /* 0x000fc8000782c0ff */
[----:B------:R-:W-:-:S13]  /*19e0*/  PLOP3.LUT P0, PT, P0, P1, PT, 0x2f, 0xf2 ;  /* 0x0000000000f2781c */ /* 0x000fda0000702577 */
[----:B------:R-:W-:Y:S05]  /*19f0*/  @P0 BRA `(.L_x_46) ;  /* 0x0000000400000947 */ /* 0x000fea0003800000 */
[----:B------:R-:W-:Y:S02]  /*1a00*/  ISETP.GE.AND P0, PT, R15, RZ, PT ;  /* 0x000000ff0f00720c */ /* 0x000fe40003f06270 */
[----:B------:R-:W-:-:S11]  /*1a10*/  ISETP.GE.AND P1, PT, R16, RZ, PT ;  /* 0x000000ff1000720c */ /* 0x000fd60003f26270 */
[----:B------:R-:W-:Y:S01]  /*1a20*/  @P0 MOV R14, RZ ;  /* 0x000000ff000e0202 */ /* 0x000fe20000000f00 */
[----:B------:R-:W-:Y:S01]  /*1a30*/  @!P0 FFMA R0, R0, 1.84467440737095516160e+19, RZ ;  /* 0x5f80000000008823 */ /* 0x000fe200000000ff */
[----:B------:R-:W-:Y:S01]  /*1a40*/  @!P0 MOV R14, 0xffffffc0 ;  /* 0xffffffc0000e8802 */ /* 0x000fe20000000f00 */
[----:B------:R-:W-:-:S03]  /*1a50*/  @!P1 FFMA R3, R3, 1.84467440737095516160e+19, RZ ;  /* 0x5f80000003039823 */ /* 0x000fc600000000ff */
[----:B------:R-:W-:-:S07]  /*1a60*/  @!P1 IADD3 R14, PT, PT, R14, 0x40, RZ ;  /* 0x000000400e0e9810 */ /* 0x000fce0007ffe0ff */
.L_x_42:
[----:B------:R-:W-:Y:S01]  /*1a70*/  LEA R16, R13, 0xc0800000, 0x17 ;  /* 0xc08000000d107811 */ /* 0x000fe200078eb8ff */
[----:B------:R-:W-:Y:S01]  /*1a80*/  BSSY.RECONVERGENT B2, `(.L_x_47) ;  /* 0x0000036000027945 */ /* 0x000fe20003800200 */
[----:B------:R-:W-:-:S03]  /*1a90*/  IADD3 R18, PT, PT, R18, -0x7f, RZ ;  /* 0xffffff8112127810 */ /* 0x000fc60007ffe0ff */
[----:B------:R-:W-:Y:S02]  /*1aa0*/  IMAD.IADD R19, R3, 0x1, -R16 ;  /* 0x0000000103137824 */ /* 0x000fe400078e0a10 */
[C---:B------:R-:W-:Y:S02]  /*1ab0*/  IMAD R0, R18.reuse, -0x800000, R0 ;  /* 0xff80000012007824 */ /* 0x040fe400078e0200 */
[----:B------:R0:W1:Y:S01]  /*1ac0*/  MUFU.RCP R3, R19 ;  /* 0x0000001300037308 */ /* 0x0000620000001000 */
[----:B------:R-:W-:Y:S01]  /*1ad0*/  FADD.FTZ R15, -R19, -RZ ;  /* 0x800000ff130f7221 */ /* 0x000fe20000010100 */
[----:B0-----:R-:W-:-:S04]  /*1ae0*/  IADD3 R19, PT, PT, R18, 0x7f, -R13 ;  /* 0x0000007f12137810 */ /* 0x001fc80007ffe80d */
[----:B------:R-:W-:Y:S01]  /*1af0*/  IADD3 R19, PT, PT, R19, R14, RZ ;  /* 0x0000000e13137210 */ /* 0x000fe20007ffe0ff */
[----:B-1----:R-:W-:-:S04]  /*1b00*/  FFMA R16, R3, R15, 1 ;  /* 0x3f80000003107423 */ /* 0x002fc8000000000f */
[----:B------:R-:W-:-:S04]  /*1b10*/  FFMA R3, R3, R16, R3 ;  /* 0x0000001003037223 */ /* 0x000fc80000000003 */
[----:B------:R-:W-:-:S04]  /*1b20*/  FFMA R16, R0, R3, RZ ;  /* 0x0000000300107223 */ /* 0x000fc800000000ff */
[----:B------:R-:W-:-:S04]  /*1b30*/  FFMA R20, R15, R16, R0 ;  /* 0x000000100f147223 */ /* 0x000fc80000000000 */
[----:B------:R-:W-:-:S04]  /*1b40*/  FFMA R16, R3, R20, R16 ;  /* 0x0000001403107223 */ /* 0x000fc80000000010 */
[----:B------:R-:W-:-:S04]  /*1b50*/  FFMA R15, R15, R16, R0 ;  /* 0x000000100f0f7223 */ /* 0x000fc80000000000 */
[----:B------:R-:W-:-:S05]  /*1b60*/  FFMA R0, R3, R15, R16 ;  /* 0x0000000f03007223 */ /* 0x000fca0000000010 */
[----:B------:R-:W-:-:S04]  /*1b70*/  SHF.R.U32.HI R13, RZ, 0x17, R0 ;  /* 0x00000017ff0d7819 */ /* 0x000fc80000011600 */
[----:B------:R-:W-:-:S04]  /*1b80*/  LOP3.LUT R13, R13, 0xff, RZ, 0xc0, !PT ;  /* 0x000000ff0d0d7812 */ /* 0x000fc800078ec0ff */
[----:B------:R-:W-:-:S04]  /*1b90*/  IADD3 R18, PT, PT, R13, R19, RZ ;  /* 0x000000130d127210 */ /* 0x000fc80007ffe0ff */
[----:B------:R-:W-:-:S04]  /*1ba0*/  IADD3 R13, PT, PT, R18, -0x1, RZ ;  /* 0xffffffff120d7810 */ /* 0x000fc80007ffe0ff */
[----:B------:R-:W-:-:S13]  /*1bb0*/  ISETP.GE.U32.AND P0, PT, R13, 0xfe, PT ;  /* 0x000000fe0d00780c */ /* 0x000fda0003f06070 */
[----:B------:R-:W-:Y:S05]  /*1bc0*/  @!P0 BRA `(.L_x_48) ;  /* 0x0000000000808947 */ /* 0x000fea0003800000 */
[----:B------:R-:W-:-:S13]  /*1bd0*/  ISETP.GT.AND P0, PT, R18, 0xfe, PT ;  /* 0x000000fe1200780c */ /* 0x000fda0003f04270 */
[----:B------:R-:W-:Y:S05]  /*1be0*/  @P0 BRA `(.L_x_49) ;  /* 0x00000000006c0947 */ /* 0x000fea0003800000 */
[----:B------:R-:W-:-:S13]  /*1bf0*/  ISETP.GE.AND P0, PT, R18, 0x1, PT ;  /* 0x000000011200780c */ /* 0x000fda0003f06270 */
[----:B------:R-:W-:Y:S05]  /*1c00*/  @P0 BRA `(.L_x_50) ;  /* 0x0000000000740947 */ /* 0x000fea0003800000 */
[----:B------:R-:W-:Y:S02]  /*1c10*/  ISETP.GE.AND P0, PT, R18, -0x18, PT ;  /* 0xffffffe81200780c */ /* 0x000fe40003f06270 */
[----:B------:R-:W-:-:S11]  /*1c20*/  LOP3.LUT R0, R0, 0x80000000, RZ, 0xc0, !PT ;  /* 0x8000000000007812 */ /* 0x000fd600078ec0ff */
[----:B------:R-:W-:Y:S05]  /*1c30*/  @!P0 BRA `(.L_x_50) ;  /* 0x0000000000688947 */ /* 0x000fea0003800000 */
[-CC-:B------:R-:W-:Y:S01]  /*1c40*/  FFMA.RZ R13, R3, R15.reuse, R16.reuse ;  /* 0x0000000f030d7223 */ /* 0x180fe2000000c010 */
[C---:B------:R-:W-:Y:S02]  /*1c50*/  ISETP.NE.AND P2, PT, R18.reuse, RZ, PT ;  /* 0x000000ff1200720c */ /* 0x040fe40003f45270 */
[C---:B------:R-:W-:Y:S02]  /*1c60*/  ISETP.NE.AND P1, PT, R18.reuse, RZ, PT ;  /* 0x000000ff1200720c */ /* 0x040fe40003f25270 */
[----:B------:R-:W-:Y:S01]  /*1c70*/  LOP3.LUT R14, R13, 0x7fffff, RZ, 0xc0, !PT ;  /* 0x007fffff0d0e7812 */ /* 0x000fe200078ec0ff */
[CCC-:B------:R-:W-:Y:S01]  /*1c80*/  FFMA.RP R13, R3.reuse, R15.reuse, R16.reuse ;  /* 0x0000000f030d7223 */ /* 0x1c0fe20000008010 */
[----:B------:R-:W-:Y:S01]  /*1c90*/  FFMA.RM R16, R3, R15, R16 ;  /* 0x0000000f03107223 */ /* 0x000fe20000004010 */
[----:B------:R-:W-:Y:S02]  /*1ca0*/  IADD3 R3, PT, PT, R18, 0x20, RZ ;  /* 0x0000002012037810 */ /* 0x000fe40007ffe0ff */
[----:B------:R-:W-:-:S02]  /*1cb0*/  LOP3.LUT R14, R14, 0x800000, RZ, 0xfc, !PT ;  /* 0x008000000e0e7812 */ /* 0x000fc400078efcff */
[----:B------:R-:W-:Y:S02]  /*1cc0*/  IADD3 R15, PT, PT, -R18, RZ, RZ ;  /* 0x000000ff120f7210 */ /* 0x000fe40007ffe1ff */
[----:B------:R-:W-:Y:S02]  /*1cd0*/  SHF.L.U32 R3, R14, R3, RZ ;  /* 0x000000030e037219 */ /* 0x000fe400000006ff */
[----:B------:R-:W-:Y:S02]  /*1ce0*/  FSETP.NEU.FTZ.AND P0, PT, R13, R16, PT ;  /* 0x000000100d00720b */ /* 0x000fe40003f1d000 */
[----:B------:R-:W-:Y:S02]  /*1cf0*/  SEL R13, R15, RZ, P2 ;  /* 0x000000ff0f0d7207 */ /* 0x000fe40001000000 */
[----:B------:R-:W-:Y:S02]  /*1d00*/  ISETP.NE.AND P1, PT, R3, RZ, P1 ;  /* 0x000000ff0300720c */ /* 0x000fe40000f25270 */
[----:B------:R-:W-:-:S02]  /*1d10*/  SHF.R.U32.HI R13, RZ, R13, R14 ;  /* 0x0000000dff0d7219 */ /* 0x000fc4000001160e */
[----:B------:R-:W-:Y:S02]  /*1d20*/  PLOP3.LUT P0, PT, P0, P1, PT, 0xf8, 0x8f ;  /* 0x00000000008f781c */ /* 0x000fe40000703f70 */
[----:B------:R-:W-:Y:S02]  /*1d30*/  SHF.R.U32.HI R14, RZ, 0x1, R13 ;  /* 0x00000001ff0e7819 */ /* 0x000fe4000001160d */
[----:B------:R-:W-:-:S04]  /*1d40*/  SEL R3, RZ, 0x1, !P0 ;  /* 0x00000001ff037807 */ /* 0x000fc80004000000 */
[----:B------:R-:W-:-:S04]  /*1d50*/  LOP3.LUT R16, R3, 0x1, R14, 0xf8, !PT ;  /* 0x0000000103107812 */ /* 0x000fc800078ef80e */
[----:B------:R-:W-:-:S04]  /*1d60*/  LOP3.LUT R13, R16, R13, RZ, 0xc0, !PT ;  /* 0x0000000d100d7212 */ /* 0x000fc800078ec0ff */
[----:B------:R-:W-:-:S04]  /*1d70*/  IADD3 R13, PT, PT, R14, R13, RZ ;  /* 0x0000000d0e0d7210 */ /* 0x000fc80007ffe0ff */
[----:B------:R-:W-:Y:S01]  /*1d80*/  LOP3.LUT R0, R13, R0, RZ, 0xfc, !PT ;  /* 0x000000000d007212 */ /* 0x000fe200078efcff */
[----:B------:R-:W-:Y:S06]  /*1d90*/  BRA `(.L_x_50) ;  /* 0x0000000000107947 */ /* 0x000fec0003800000 */
.L_x_49:
[----:B------:R-:W-:-:S04]  /*1da0*/  LOP3.LUT R0, R0, 0x80000000, RZ, 0xc0, !PT ;  /* 0x8000000000007812 */ /* 0x000fc800078ec0ff */
[----:B------:R-:W-:Y:S01]  /*1db0*/  LOP3.LUT R0, R0, 0x7f800000, RZ, 0xfc, !PT ;  /* 0x7f80000000007812 */ /* 0x000fe200078efcff */
[----:B------:R-:W-:Y:S06]  /*1dc0*/  BRA `(.L_x_50) ;  /* 0x0000000000047947 */ /* 0x000fec0003800000 */
.L_x_48:
[----:B------:R-:W-:-:S07]  /*1dd0*/  LEA R0, R19, R0, 0x17 ;  /* 0x0000000013007211 */ /* 0x000fce00078eb8ff */
.L_x_50:
[----:B------:R-:W-:Y:S05]  /*1de0*/  BSYNC.RECONVERGENT B2 ;  /* 0x0000000000027941 */ /* 0x000fea0003800200 */
.L_x_47:
[----:B------:R-:W-:Y:S05]  /*1df0*/  BRA `(.L_x_51) ;  /* 0x0000000000207947 */ /* 0x000fea0003800000 */
.L_x_46:
[----:B------:R-:W-:-:S04]  /*1e00*/  LOP3.LUT R0, R3, 0x80000000, R0, 0x48, !PT ;  /* 0x8000000003007812 */ /* 0x000fc800078e4800 */
[----:B------:R-:W-:Y:S01]  /*1e10*/  LOP3.LUT R0, R0, 0x7f800000, RZ, 0xfc, !PT ;  /* 0x7f80000000007812 */ /* 0x000fe200078efcff */
[----:B------:R-:W-:Y:S06]  /*1e20*/  BRA `(.L_x_51) ;  /* 0x0000000000147947 */ /* 0x000fec0003800000 */
.L_x_45:
[----:B------:R-:W-:Y:S01]  /*1e30*/  LOP3.LUT R0, R3, 0x80000000, R0, 0x48, !PT ;  /* 0x8000000003007812 */ /* 0x000fe200078e4800 */
[----:B------:R-:W-:Y:S06]  /*1e40*/  BRA `(.L_x_51) ;  /* 0x00000000000c7947 */ /* 0x000fec0003800000 */
.L_x_44:
[----:B------:R-:W0:Y:S01]  /*1e50*/  MUFU.RSQ R0, -QNAN ;  /* 0xffc0000000007908 */ /* 0x000e220000001400 */
[----:B------:R-:W-:Y:S05]  /*1e60*/  BRA `(.L_x_51) ;  /* 0x0000000000047947 */ /* 0x000fea0003800000 */
.L_x_43:
[----:B------:R-:W-:-:S07]  /*1e70*/  FADD.FTZ R0, R0, R3 ;  /* 0x0000000300007221 */ /* 0x000fce0000010000 */
.L_x_51:
[----:B------:R-:W-:Y:S05]  /*1e80*/  BSYNC.RECONVERGENT B1 ;  /* 0x0000000000017941 */ /* 0x000fea0003800200 */
.L_x_41:
[----:B------:R-:W-:Y:S01]  /*1e90*/  HFMA2 R13, -RZ, RZ, 0, 0 ;  /* 0x00000000ff0d7431 */ /* 0x000fe200000001ff */
[----:B0-----:R-:W-:-:S03]  /*1ea0*/  MOV R3, R0 ;  /* 0x0000000000037202 */ /* 0x001fc60000000f00 */
[----:B------:R-:W-:Y:S05]  /*1eb0*/  RET.REL.NODEC R12 `(cenergyGatherKernel) ;  /* 0xffffffe00c507950 */ /* 0x000fea0003c3ffff */
.L_x_52:
[----:B------:R-:W-:-:S00]  /*1ec0*/  BRA `(.L_x_52) ;  /* 0xfffffffc00fc7947 */ /* 0x000fc0000383ffff */
[----:B------:R-:W-:-:S00]  /*1ed0*/  NOP ;  /* 0x0000000000007918 */ /* 0x000fc00000000000 */
        /* <DEDUP_REMOVED lines=10> */
.L_x_54:


//--------------------- .nv.shared.reserved.0     --------------------------
	.section	.nv.shared.reserved.0,"aw",@nobits
	.weak		__nv_reservedSMEM_offset_0_alias
	.size		__nv_reservedSMEM_offset_0_alias, 0, 64
	.other		__nv_reservedSMEM_offset_0_alias,@"STO_CUDA_RESERVED_SHARED STV_DEFAULT"
__nv_reservedSMEM_offset_0_alias:
	.zero		0
	.zero		64


//--------------------- .nv.constant0.cenergyGatherKernel --------------------------
	.section	.nv.constant0.cenergyGatherKernel,"a",@progbits
	.sectionflags	@""
	.align	4
.nv.constant0.cenergyGatherKernel:
	.zero		932


//--------------------- SYMBOLS --------------------------

	.type		.nv.reservedSmem.offset0,@object
	.size		.nv.reservedSmem.offset0,0x4
